	.headerflags	@"EF_CUDA_TEXMODE_UNIFIED EF_CUDA_64BIT_ADDRESS EF_CUDA_ACCELERATORS EF_CUDA_SM90 EF_CUDA_VIRTUAL_SM(EF_CUDA_SM90)"
	.elftype	@"ET_EXEC"


//--------------------- .nv.info                  --------------------------
	.section	.nv.info,"",@"SHT_CUDA_INFO"
	.align	4


	//----- nvinfo : EIATTR_REGCOUNT
	.align		4
        /*0000*/ 	.byte	0x04, 0x2f
        /*0002*/ 	.short	(.L_3 - .L_2)
	.align		4
.L_2:
        /*0004*/ 	.word	index@(triton_poi_fused__native_batch_norm_legit_no_training_relu_4)
        /*0008*/ 	.word	0x00000026


	//----- nvinfo : EIATTR_MIN_STACK_SIZE
	.align		4
.L_3:
        /*000c*/ 	.byte	0x04, 0x12
        /*000e*/ 	.short	(.L_5 - .L_4)
	.align		4
.L_4:
        /*0010*/ 	.word	index@(triton_poi_fused__native_batch_norm_legit_no_training_relu_4)
        /*0014*/ 	.word	0x00000000


	//----- nvinfo : EIATTR_FRAME_SIZE
	.align		4
.L_5:
        /*0018*/ 	.byte	0x04, 0x11
        /*001a*/ 	.short	(.L_7 - .L_6)
	.align		4
.L_6:
        /*001c*/ 	.word	index@(triton_poi_fused__native_batch_norm_legit_no_training_relu_4)
        /*0020*/ 	.word	0x00000000


	//----- nvinfo : EIATTR_MIN_STACK_SIZE
	.align		4
.L_7:
        /*0024*/ 	.byte	0x04, 0x12
        /*0026*/ 	.short	(.L_9 - .L_8)
	.align		4
.L_8:
        /*0028*/ 	.word	index@(triton_poi_fused__native_batch_norm_legit_no_training_relu_4)
        /*002c*/ 	.word	0x00000000
.L_9:


//--------------------- .nv.info.triton_poi_fused__native_batch_norm_legit_no_training_relu_4 --------------------------
	.section	.nv.info.triton_poi_fused__native_batch_norm_legit_no_training_relu_4,"",@"SHT_CUDA_INFO"
	.sectionflags	@""
	.align	4


	//----- nvinfo : EIATTR_CUDA_API_VERSION
	.align		4
        /*0000*/ 	.byte	0x04, 0x37
        /*0002*/ 	.short	(.L_11 - .L_10)
.L_10:
        /*0004*/ 	.word	0x0000007c


	//----- nvinfo : EIATTR_KPARAM_INFO
	.align		4
.L_11:
        /*0008*/ 	.byte	0x04, 0x17
        /*000a*/ 	.short	(.L_13 - .L_12)
.L_12:
        /*000c*/ 	.word	0x00000000
        /*0010*/ 	.short	0x0006
        /*0012*/ 	.short	0x0030
        /*0014*/ 	.byte	0x00, 0xf0, 0x11, 0x00


	//----- nvinfo : EIATTR_KPARAM_INFO
	.align		4
.L_13:
        /*0018*/ 	.byte	0x04, 0x17
        /*001a*/ 	.short	(.L_15 - .L_14)
.L_14:
        /*001c*/ 	.word	0x00000000
        /*0020*/ 	.short	0x0005
        /*0022*/ 	.short	0x0028
        /*0024*/ 	.byte	0x00, 0xf4, 0x21, 0x00


	//----- nvinfo : EIATTR_KPARAM_INFO
	.align		4
.L_15:
        /*0028*/ 	.byte	0x04, 0x17
        /*002a*/ 	.short	(.L_17 - .L_16)
.L_16:
        /*002c*/ 	.word	0x00000000
        /*0030*/ 	.short	0x0004
        /*0032*/ 	.short	0x0020
        /*0034*/ 	.byte	0x00, 0xf4, 0x21, 0x00


	//----- nvinfo : EIATTR_KPARAM_INFO
	.align		4
.L_17:
        /*0038*/ 	.byte	0x04, 0x17
        /*003a*/ 	.short	(.L_19 - .L_18)
.L_18:
        /*003c*/ 	.word	0x00000000
        /*0040*/ 	.short	0x0003
        /*0042*/ 	.short	0x0018
        /*0044*/ 	.byte	0x00, 0xf4, 0x21, 0x00


	//----- nvinfo : EIATTR_KPARAM_INFO
	.align		4
.L_19:
        /*0048*/ 	.byte	0x04, 0x17
        /*004a*/ 	.short	(.L_21 - .L_20)
.L_20:
        /*004c*/ 	.word	0x00000000
        /*0050*/ 	.short	0x0002
        /*0052*/ 	.short	0x0010
        /*0054*/ 	.byte	0x00, 0xf4, 0x21, 0x00


	//----- nvinfo : EIATTR_KPARAM_INFO
	.align		4
.L_21:
        /*0058*/ 	.byte	0x04, 0x17
        /*005a*/ 	.short	(.L_23 - .L_22)
.L_22:
        /*005c*/ 	.word	0x00000000
        /*0060*/ 	.short	0x0001
        /*0062*/ 	.short	0x0008
        /*0064*/ 	.byte	0x00, 0xf4, 0x21, 0x00


	//----- nvinfo : EIATTR_KPARAM_INFO
	.align		4
.L_23:
        /*0068*/ 	.byte	0x04, 0x17
        /*006a*/ 	.short	(.L_25 - .L_24)
.L_24:
        /*006c*/ 	.word	0x00000000
        /*0070*/ 	.short	0x0000
        /*0072*/ 	.short	0x0000
        /*0074*/ 	.byte	0x00, 0xf4, 0x21, 0x00


	//----- nvinfo : EIATTR_SPARSE_MMA_MASK
	.align		4
.L_25:
        /*0078*/ 	.byte	0x03, 0x50
        /*007a*/ 	.short	0x0000


	//----- nvinfo : EIATTR_MAXREG_COUNT
	.align		4
        /*007c*/ 	.byte	0x03, 0x1b
        /*007e*/ 	.short	0x00ff


	//----- nvinfo : EIATTR_EXIT_INSTR_OFFSETS
	.align		4
        /*0080*/ 	.byte	0x04, 0x1c
        /*0082*/ 	.short	(.L_27 - .L_26)


	//   ....[0]....
.L_26:
        /*0084*/ 	.word	0x00000a50


	//----- nvinfo : EIATTR_REQNTID
	.align		4
.L_27:
        /*0088*/ 	.byte	0x04, 0x10
        /*008a*/ 	.short	(.L_29 - .L_28)
.L_28:
        /*008c*/ 	.word	0x00000080
        /*0090*/ 	.word	0x00000001
        /*0094*/ 	.word	0x00000001


	//----- nvinfo : EIATTR_CBANK_PARAM_SIZE
	.align		4
.L_29:
        /*0098*/ 	.byte	0x03, 0x19
        /*009a*/ 	.short	0x0034


	//----- nvinfo : EIATTR_PARAM_CBANK
	.align		4
        /*009c*/ 	.byte	0x04, 0x0a
        /*009e*/ 	.short	(.L_31 - .L_30)
	.align		4
.L_30:
        /*00a0*/ 	.word	index@(.nv.constant0.triton_poi_fused__native_batch_norm_legit_no_training_relu_4)
        /*00a4*/ 	.short	0x0210
        /*00a6*/ 	.short	0x0034


	//----- nvinfo : EIATTR_SW_WAR
	.align		4
.L_31:
        /*00a8*/ 	.byte	0x04, 0x36
        /*00aa*/ 	.short	(.L_33 - .L_32)
.L_32:
        /*00ac*/ 	.word	0x00000008
.L_33:


//--------------------- .nv.callgraph             --------------------------
	.section	.nv.callgraph,"",@"SHT_CUDA_CALLGRAPH"
	.align	4
	.sectionentsize	8
	.align		4
        /*0000*/ 	.word	0x00000000
	.align		4
        /*0004*/ 	.word	0xffffffff
	.align		4
        /*0008*/ 	.word	0x00000000
	.align		4
        /*000c*/ 	.word	0xfffffffe
	.align		4
        /*0010*/ 	.word	0x00000000
	.align		4
        /*0014*/ 	.word	0xfffffffd
	.align		4
        /*0018*/ 	.word	0x00000000
	.align		4
        /*001c*/ 	.word	0xfffffffc


//--------------------- .nv.constant4             --------------------------
	.section	.nv.constant4,"a",@progbits
	.align	8
	.align		8
.nv.constant4:
        /*0000*/ 	.dword	_$_str
	.align		8
        /*0008*/ 	.dword	_$_str_$_2


//--------------------- .text.triton_poi_fused__native_batch_norm_legit_no_training_relu_4 --------------------------
	.section	.text.triton_poi_fused__native_batch_norm_legit_no_training_relu_4,"ax",@progbits
	.align	128
        .global         triton_poi_fused__native_batch_norm_legit_no_training_relu_4
        .type           triton_poi_fused__native_batch_norm_legit_no_training_relu_4,@function
        .size           triton_poi_fused__native_batch_norm_legit_no_training_relu_4,(.L_x_1 - triton_poi_fused__native_batch_norm_legit_no_training_relu_4)
        .other          triton_poi_fused__native_batch_norm_legit_no_training_relu_4,@"STO_CUDA_ENTRY STV_DEFAULT"
triton_poi_fused__native_batch_norm_legit_no_training_relu_4:
.text.triton_poi_fused__native_batch_norm_legit_no_training_relu_4:
[----:B------:R-:W-:Y:S01]  /*0000*/  LDC R1, c[0x0][0x28] ;  /* 0x00000a00ff017b82 */ /* 0x000fe20000000800 */
[----:B------:R-:W1:Y:S07]  /*0010*/  S2R R0, SR_TID.X ;  /* 0x0000000000007919 */ /* 0x000e6e0000002100 */
[----:B------:R-:W2:Y:S01]  /*0020*/  LDC.64 R16, c[0x0][0x220] ;  /* 0x00008800ff107b82 */ /* 0x000ea20000000a00 */
[----:B------:R-:W-:Y:S01]  /*0030*/  ULDC.64 UR4, c[0x0][0x208] ;  /* 0x0000820000047ab9 */ /* 0x000fe20000000a00 */
[----:B------:R-:W3:Y:S06]  /*0040*/  S2R R3, SR_CTAID.X ;  /* 0x0000000000037919 */ /* 0x000eec0000002500 */
[----:B------:R-:W4:Y:S08]  /*0050*/  LDC.64 R20, c[0x0][0x218] ;  /* 0x00008600ff147b82 */ /* 0x000f300000000a00 */
[----:B------:R-:W5:Y:S08]  /*0060*/  LDC.64 R22, c[0x0][0x210] ;  /* 0x00008400ff167b82 */ /* 0x000f700000000a00 */
[----:B------:R-:W5:Y:S01]  /*0070*/  LDC.64 R32, c[0x0][0x230] ;  /* 0x00008c00ff207b82 */ /* 0x000f620000000a00 */
[----:B-1----:R-:W-:-:S04]  /*0080*/  SHF.L.U32 R0, R0, 0x2, RZ ;  /* 0x0000000200007819 */ /* 0x002fc800000006ff */
[----:B------:R-:W-:-:S04]  /*0090*/  LOP3.LUT R0, R0, 0x1fc, RZ, 0xc0, !PT ;  /* 0x000001fc00007812 */ /* 0x000fc800078ec0ff */
[----:B---3--:R-:W-:-:S05]  /*00a0*/  LEA R2, R3, R0, 0xa ;  /* 0x0000000003027211 */ /* 0x008fca00078e50ff */
[----:B------:R-:W-:-:S05]  /*00b0*/  IMAD.HI R0, R2, 0x2aaaaaab, RZ ;  /* 0x2aaaaaab02007827 */ /* 0x000fca00078e02ff */
[----:B------:R-:W-:-:S04]  /*00c0*/  SHF.R.U32.HI R3, RZ, 0x1f, R0 ;  /* 0x0000001fff037819 */ /* 0x000fc80000011600 */
[----:B------:R-:W-:-:S05]  /*00d0*/  LEA.HI R3, R0, R3, RZ, 0x1c ;  /* 0x0000000300037211 */ /* 0x000fca00078fe0ff */
[----:B------:R-:W-:-:S04]  /*00e0*/  IMAD R19, R3, -0x60, R2 ;  /* 0xffffffa003137824 */ /* 0x000fc800078e0202 */
[----:B--2---:R-:W-:-:S06]  /*00f0*/  IMAD.WIDE R12, R19, 0x4, R16 ;  /* 0x00000004130c7825 */ /* 0x004fcc00078e0210 */
[----:B------:R-:W2:Y:S01]  /*0100*/  LDG.E.EL.128 R12, desc[UR4][R12.64] ;  /* 0x000000040c0c7981 */ /* 0x000ea2000c2e1d00 */
[----:B------:R-:W-:Y:S01]  /*0110*/  IADD3 R3, R2, 0x200, RZ ;  /* 0x0000020002037810 */ /* 0x000fe20007ffe0ff */
[----:B----4-:R-:W-:-:S04]  /*0120*/  IMAD.WIDE R8, R19, 0x4, R20 ;  /* 0x0000000413087825 */ /* 0x010fc800078e0214 */
[----:B------:R-:W-:Y:S02]  /*0130*/  IMAD.HI R0, R3, 0x2aaaaaab, RZ ;  /* 0x2aaaaaab03007827 */ /* 0x000fe400078e02ff */
[----:B------:R-:W3:Y:S02]  /*0140*/  LDG.E.EL.128 R8, desc[UR4][R8.64] ;  /* 0x0000000408087981 */ /* 0x000ee4000c2e1d00 */
[----:B-----5:R-:W-:Y:S01]  /*0150*/  IMAD.WIDE R22, R2, 0x4, R22 ;  /* 0x0000000402167825 */ /* 0x020fe200078e0216 */
[----:B------:R-:W-:-:S04]  /*0160*/  SHF.R.U32.HI R25, RZ, 0x1f, R0 ;  /* 0x0000001fff197819 */ /* 0x000fc80000011600 */
[----:B------:R-:W3:Y:S01]  /*0170*/  LDG.E.128 R4, desc[UR4][R22.64] ;  /* 0x0000000416047981 */ /* 0x000ee2000c1e1d00 */
[----:B------:R-:W-:-:S03]  /*0180*/  LEA.HI R0, R0, R25, RZ, 0x1c ;  /* 0x0000001900007211 */ /* 0x000fc600078fe0ff */
[----:B------:R1:W4:Y:S02]  /*0190*/  LDG.E.128 R28, desc[UR4][R22.64+0x800] ;  /* 0x00080004161c7981 */ /* 0x000324000c1e1d00 */
[----:B------:R-:W-:-:S04]  /*01a0*/  IMAD R3, R0, -0x60, R3 ;  /* 0xffffffa000037824 */ /* 0x000fc800078e0203 */
[----:B------:R-:W-:Y:S01]  /*01b0*/  IMAD.WIDE R24, R3, 0x4, R20 ;  /* 0x0000000403187825 */ /* 0x000fe200078e0214 */
[----:B-1----:R-:W1:Y:S05]  /*01c0*/  LDC.64 R22, c[0x0][0x228] ;  /* 0x00008a00ff167b82 */ /* 0x002e6a0000000a00 */
[----:B------:R-:W4:Y:S01]  /*01d0*/  LDG.E.EL.128 R24, desc[UR4][R24.64] ;  /* 0x0000000418187981 */ /* 0x000f22000c2e1d00 */
[----:B------:R-:W-:Y:S01]  /*01e0*/  HFMA2.MMA R0, -RZ, RZ, 1.625, 0 ;  /* 0x3e800000ff007435 */ /* 0x000fe200000001ff */
[----:B-1----:R-:W-:-:S04]  /*01f0*/  IMAD.WIDE R34, R19, 0x4, R22 ;  /* 0x0000000413227825 */ /* 0x002fc800078e0216 */
[----:B--2---:R-:W-:Y:S01]  /*0200*/  FADD R18, R12, 0.0010000000474974513054 ;  /* 0x3a83126f0c127421 */ /* 0x004fe20000000000 */
[----:B------:R-:W-:-:S05]  /*0210*/  FADD R20, R13, 0.0010000000474974513054 ;  /* 0x3a83126f0d147421 */ /* 0x000fca0000000000 */
[----:B------:R-:W1:Y:S01]  /*0220*/  MUFU.SQRT R18, R18 ;  /* 0x0000001200127308 */ /* 0x000e620000002000 */
[----:B------:R-:W-:-:S07]  /*0230*/  FADD R14, R14, 0.0010000000474974513054 ;  /* 0x3a83126f0e0e7421 */ /* 0x000fce0000000000 */
[----:B------:R-:W2:Y:S01]  /*0240*/  MUFU.SQRT R20, R20 ;  /* 0x0000001400147308 */ /* 0x000ea20000002000 */
[----:B------:R-:W-:-:S07]  /*0250*/  FADD R15, R15, 0.0010000000474974513054 ;  /* 0x3a83126f0f0f7421 */ /* 0x000fce0000000000 */
[----:B------:R-:W5:Y:S01]  /*0260*/  MUFU.SQRT R12, R14 ;  /* 0x0000000e000c7308 */ /* 0x000f620000002000 */
[----:B-1----:R-:W-:-:S07]  /*0270*/  FSETP.GT.AND P6, PT, R18, 8.50705917302346158658e+37, PT ;  /* 0x7e8000001200780b */ /* 0x002fce0003fc4000 */
[----:B------:R-:W1:Y:S01]  /*0280*/  MUFU.SQRT R13, R15 ;  /* 0x0000000f000d7308 */ /* 0x000e620000002000 */
[----:B--2---:R-:W-:Y:S02]  /*0290*/  FSETP.GT.AND P5, PT, R20, 8.50705917302346158658e+37, PT ;  /* 0x7e8000001400780b */ /* 0x004fe40003fa4000 */
[----:B------:R-:W-:Y:S02]  /*02a0*/  FSETP.GEU.AND P4, PT, R18, 1.175494350822287508e-38, PT ;  /* 0x008000001200780b */ /* 0x000fe40003f8e000 */
[----:B------:R-:W-:Y:S02]  /*02b0*/  FSETP.GEU.AND P3, PT, R20, 1.175494350822287508e-38, PT ;  /* 0x008000001400780b */ /* 0x000fe40003f6e000 */
[----:B-----5:R-:W-:Y:S01]  /*02c0*/  FSETP.GT.AND P2, PT, R12, 8.50705917302346158658e+37, PT ;  /* 0x7e8000000c00780b */ /* 0x020fe20003f44000 */
[----:B------:R-:W-:Y:S01]  /*02d0*/  @P6 FMUL R18, R18, 0.25 ;  /* 0x3e80000012126820 */ /* 0x000fe20000400000 */
[----:B---3--:R-:W-:Y:S01]  /*02e0*/  FADD R4, R4, -R8 ;  /* 0x8000000804047221 */ /* 0x008fe20000000000 */
[----:B------:R-:W-:-:S02]  /*02f0*/  FSETP.GEU.AND P0, PT, R12, 1.175494350822287508e-38, PT ;  /* 0x008000000c00780b */ /* 0x000fc40003f0e000 */
[----:B------:R-:W-:Y:S02]  /*0300*/  FSEL R8, R0, 1, P6 ;  /* 0x3f80000000087808 */ /* 0x000fe40003000000 */
[----:B------:R-:W-:Y:S01]  /*0310*/  @P5 FMUL R20, R20, 0.25 ;  /* 0x3e80000014145820 */ /* 0x000fe20000400000 */
[C---:B-1----:R-:W-:Y:S01]  /*0320*/  FSETP.GT.AND P1, PT, R13.reuse, 8.50705917302346158658e+37, PT ;  /* 0x7e8000000d00780b */ /* 0x042fe20003f24000 */
[----:B------:R-:W-:Y:S01]  /*0330*/  @!P4 FMUL R18, R18, 16777216 ;  /* 0x4b8000001212c820 */ /* 0x000fe20000400000 */
[----:B------:R-:W-:Y:S01]  /*0340*/  FSETP.GEU.AND P6, PT, R13, 1.175494350822287508e-38, PT ;  /* 0x008000000d00780b */ /* 0x000fe20003fce000 */
[----:B------:R-:W-:Y:S01]  /*0350*/  @!P3 FMUL R20, R20, 16777216 ;  /* 0x4b8000001414b820 */ /* 0x000fe20000400000 */
[----:B------:R-:W-:Y:S02]  /*0360*/  FADD R5, R5, -R9 ;  /* 0x8000000905057221 */ /* 0x000fe40000000000 */
[----:B------:R-:W1:Y:S01]  /*0370*/  MUFU.RCP R9, R18 ;  /* 0x0000001200097308 */ /* 0x000e620000001000 */
[----:B------:R-:W-:Y:S01]  /*0380*/  @P2 FMUL R12, R12, 0.25 ;  /* 0x3e8000000c0c2820 */ /* 0x000fe20000400000 */
[----:B------:R-:W-:-:S06]  /*0390*/  FADD R7, R7, -R11 ;  /* 0x8000000b07077221 */ /* 0x000fcc0000000000 */
[----:B------:R-:W2:Y:S01]  /*03a0*/  MUFU.RCP R20, R20 ;  /* 0x0000001400147308 */ /* 0x000ea20000001000 */
[----:B------:R-:W-:Y:S01]  /*03b0*/  @P1 FMUL R13, R13, 0.25 ;  /* 0x3e8000000d0d1820 */ /* 0x000fe20000400000 */
[----:B------:R-:W-:Y:S01]  /*03c0*/  @!P0 FMUL R12, R12, 16777216 ;  /* 0x4b8000000c0c8820 */ /* 0x000fe20000400000 */
[----:B------:R-:W-:Y:S01]  /*03d0*/  FSEL R11, R0, 1, P5 ;  /* 0x3f800000000b7808 */ /* 0x000fe20002800000 */
[----:B----4-:R-:W-:Y:S01]  /*03e0*/  FADD R29, R29, -R25 ;  /* 0x800000191d1d7221 */ /* 0x010fe20000000000 */
[----:B------:R-:W-:Y:S01]  /*03f0*/  @!P6 FMUL R13, R13, 16777216 ;  /* 0x4b8000000d0de820 */ /* 0x000fe20000400000 */
[----:B------:R-:W-:Y:S01]  /*0400*/  FADD R24, R28, -R24 ;  /* 0x800000181c187221 */ /* 0x000fe20000000000 */
[----:B------:R-:W-:Y:S01]  /*0410*/  @!P4 FMUL R8, R8, 16777216 ;  /* 0x4b8000000808c820 */ /* 0x000fe20000400000 */
[----:B------:R-:W3:Y:S01]  /*0420*/  MUFU.RCP R25, R12 ;  /* 0x0000000c00197308 */ /* 0x000ee20000001000 */
[----:B------:R-:W-:Y:S02]  /*0430*/  @!P3 FMUL R11, R11, 16777216 ;  /* 0x4b8000000b0bb820 */ /* 0x000fe40000400000 */
[----:B-1----:R-:W-:Y:S01]  /*0440*/  FMUL R9, R9, R8 ;  /* 0x0000000809097220 */ /* 0x002fe20000400000 */
[----:B------:R-:W-:-:S04]  /*0450*/  FSEL R8, R0, 1, P2 ;  /* 0x3f80000000087808 */ /* 0x000fc80001000000 */
[----:B------:R-:W1:Y:S01]  /*0460*/  MUFU.RCP R28, R13 ;  /* 0x0000000d001c7308 */ /* 0x000e620000001000 */
[----:B--2---:R-:W-:Y:S01]  /*0470*/  FMUL R18, R20, R11 ;  /* 0x0000000b14127220 */ /* 0x004fe20000400000 */
[----:B------:R-:W-:Y:S01]  /*0480*/  FSEL R11, R0, 1, P1 ;  /* 0x3f800000000b7808 */ /* 0x000fe20000800000 */
[----:B------:R-:W-:Y:S01]  /*0490*/  @!P0 FMUL R8, R8, 16777216 ;  /* 0x4b80000008088820 */ /* 0x000fe20000400000 */
[----:B------:R-:W-:-:S03]  /*04a0*/  FMUL R21, R9, R4 ;  /* 0x0000000409157220 */ /* 0x000fc60000400000 */
[----:B------:R-:W-:Y:S01]  /*04b0*/  @!P6 FMUL R11, R11, 16777216 ;  /* 0x4b8000000b0be820 */ /* 0x000fe20000400000 */
[----:B---3--:R-:W-:Y:S01]  /*04c0*/  FMUL R25, R25, R8 ;  /* 0x0000000819197220 */ /* 0x008fe20000400000 */
[----:B------:R-:W-:Y:S01]  /*04d0*/  FADD R6, R6, -R10 ;  /* 0x8000000a06067221 */ /* 0x000fe20000000000 */
[----:B0-----:R-:W-:-:S04]  /*04e0*/  IMAD.WIDE R8, R19, 0x4, R32 ;  /* 0x0000000413087825 */ /* 0x001fc800078e0220 */
[----:B------:R-:W-:Y:S01]  /*04f0*/  FMUL R18, R18, R5 ;  /* 0x0000000512127220 */ /* 0x000fe20000400000 */
[----:B-1----:R-:W-:Y:S01]  /*0500*/  FMUL R28, R28, R11 ;  /* 0x0000000b1c1c7220 */ /* 0x002fe20000400000 */
[----:B------:R-:W-:Y:S01]  /*0510*/  FMUL R25, R25, R6 ;  /* 0x0000000619197220 */ /* 0x000fe20000400000 */
[----:B------:R-:W2:Y:S02]  /*0520*/  LDG.E.EL.128 R8, desc[UR4][R8.64] ;  /* 0x0000000408087981 */ /* 0x000ea4000c2e1d00 */
[----:B------:R-:W-:Y:S02]  /*0530*/  FMUL R28, R28, R7 ;  /* 0x000000071c1c7220 */ /* 0x000fe40000400000 */
[----:B------:R-:W2:Y:S01]  /*0540*/  LDG.E.EL.128 R4, desc[UR4][R34.64] ;  /* 0x0000000422047981 */ /* 0x000ea2000c2e1d00 */
[----:B------:R-:W-:-:S06]  /*0550*/  IMAD.WIDE R12, R3, 0x4, R16 ;  /* 0x00000004030c7825 */ /* 0x000fcc00078e0210 */
[----:B------:R-:W3:Y:S01]  /*0560*/  LDG.E.EL.128 R12, desc[UR4][R12.64] ;  /* 0x000000040c0c7981 */ /* 0x000ee2000c2e1d00 */
[----:B------:R-:W-:-:S04]  /*0570*/  IMAD.WIDE R16, R3, 0x4, R22 ;  /* 0x0000000403107825 */ /* 0x000fc800078e0216 */
[----:B------:R-:W-:-:S04]  /*0580*/  IMAD.WIDE R22, R3, 0x4, R32 ;  /* 0x0000000403167825 */ /* 0x000fc800078e0220 */
[----:B--2---:R-:W-:Y:S01]  /*0590*/  FFMA R4, R4, R21, R8 ;  /* 0x0000001504047223 */ /* 0x004fe20000000008 */
[----:B------:R-:W-:Y:S01]  /*05a0*/  FFMA R5, R5, R18, R9 ;  /* 0x0000001205057223 */ /* 0x000fe20000000009 */
[----:B------:R-:W2:Y:S04]  /*05b0*/  LDG.E.EL.128 R20, desc[UR4][R22.64] ;  /* 0x0000000416147981 */ /* 0x000ea8000c2e1d00 */
[----:B------:R-:W2:Y:S01]  /*05c0*/  LDG.E.EL.128 R16, desc[UR4][R16.64] ;  /* 0x0000000410107981 */ /* 0x000ea2000c2e1d00 */
[----:B---3--:R-:W-:-:S06]  /*05d0*/  FADD R3, R12, 0.0010000000474974513054 ;  /* 0x3a83126f0c037421 */ /* 0x008fcc0000000000 */
[----:B------:R-:W0:Y:S01]  /*05e0*/  MUFU.SQRT R3, R3 ;  /* 0x0000000300037308 */ /* 0x000e220000002000 */
[----:B------:R-:W-:Y:S01]  /*05f0*/  FADD R13, R13, 0.0010000000474974513054 ;  /* 0x3a83126f0d0d7421 */ /* 0x000fe20000000000 */
[----:B------:R-:W-:Y:S01]  /*0600*/  FADD R14, R14, 0.0010000000474974513054 ;  /* 0x3a83126f0e0e7421 */ /* 0x000fe20000000000 */
[----:B------:R-:W-:Y:S01]  /*0610*/  FADD R15, R15, 0.0010000000474974513054 ;  /* 0x3a83126f0f0f7421 */ /* 0x000fe20000000000 */
[----:B------:R-:W-:Y:S01]  /*0620*/  FFMA R6, R6, R25, R10 ;  /* 0x0000001906067223 */ /* 0x000fe2000000000a */
[----:B------:R-:W-:-:S03]  /*0630*/  FFMA R7, R7, R28, R11 ;  /* 0x0000001c07077223 */ /* 0x000fc6000000000b */
[----:B------:R-:W1:Y:S08]  /*0640*/  MUFU.SQRT R11, R13 ;  /* 0x0000000d000b7308 */ /* 0x000e700000002000 */
[----:B------:R-:W3:Y:S01]  /*0650*/  MUFU.SQRT R12, R14 ;  /* 0x0000000e000c7308 */ /* 0x000ee20000002000 */
[----:B0-----:R-:W-:-:S07]  /*0660*/  FSETP.GT.AND P6, PT, R3, 8.50705917302346158658e+37, PT ;  /* 0x7e8000000300780b */ /* 0x001fce0003fc4000 */
[----:B------:R-:W0:Y:S01]  /*0670*/  MUFU.SQRT R10, R15 ;  /* 0x0000000f000a7308 */ /* 0x000e220000002000 */
[----:B------:R-:W-:Y:S02]  /*0680*/  FSETP.GEU.AND P5, PT, R3, 1.175494350822287508e-38, PT ;  /* 0x008000000300780b */ /* 0x000fe40003fae000 */
[----:B-1----:R-:W-:Y:S02]  /*0690*/  FSETP.GT.AND P4, PT, R11, 8.50705917302346158658e+37, PT ;  /* 0x7e8000000b00780b */ /* 0x002fe40003f84000 */
[----:B---3--:R-:W-:Y:S01]  /*06a0*/  FSETP.GT.AND P2, PT, R12, 8.50705917302346158658e+37, PT ;  /* 0x7e8000000c00780b */ /* 0x008fe20003f44000 */
[----:B------:R-:W-:Y:S01]  /*06b0*/  @P6 FMUL R3, R3, 0.25 ;  /* 0x3e80000003036820 */ /* 0x000fe20000400000 */
[----:B------:R-:W-:Y:S02]  /*06c0*/  FSEL R8, R0, 1, P6 ;  /* 0x3f80000000087808 */ /* 0x000fe40003000000 */
[----:B------:R-:W-:Y:S02]  /*06d0*/  FSETP.GEU.AND P3, PT, R11, 1.175494350822287508e-38, PT ;  /* 0x008000000b00780b */ /* 0x000fe40003f6e000 */
[----:B0-----:R-:W-:-:S02]  /*06e0*/  FSETP.GT.AND P1, PT, R10, 8.50705917302346158658e+37, PT ;  /* 0x7e8000000a00780b */ /* 0x001fc40003f24000 */
[----:B------:R-:W-:Y:S02]  /*06f0*/  FSETP.GEU.AND P0, PT, R12, 1.175494350822287508e-38, PT ;  /* 0x008000000c00780b */ /* 0x000fe40003f0e000 */
[----:B------:R-:W-:Y:S01]  /*0700*/  FSETP.GEU.AND P6, PT, R10, 1.175494350822287508e-38, PT ;  /* 0x008000000a00780b */ /* 0x000fe20003fce000 */
[----:B------:R-:W-:Y:S01]  /*0710*/  @!P5 FMUL R3, R3, 16777216 ;  /* 0x4b8000000303d820 */ /* 0x000fe20000400000 */
[----:B------:R-:W-:Y:S01]  /*0720*/  @P4 FMUL R11, R11, 0.25 ;  /* 0x3e8000000b0b4820 */ /* 0x000fe20000400000 */
[----:B------:R-:W-:-:S04]  /*0730*/  @P2 FMUL R12, R12, 0.25 ;  /* 0x3e8000000c0c2820 */ /* 0x000fc80000400000 */
[----:B------:R-:W0:Y:S02]  /*0740*/  MUFU.RCP R3, R3 ;  /* 0x0000000300037308 */ /* 0x000e240000001000 */
[----:B------:R-:W-:Y:S01]  /*0750*/  @P1 FMUL R10, R10, 0.25 ;  /* 0x3e8000000a0a1820 */ /* 0x000fe20000400000 */
[----:B------:R-:W-:Y:S01]  /*0760*/  @!P3 FMUL R11, R11, 16777216 ;  /* 0x4b8000000b0bb820 */ /* 0x000fe20000400000 */
[----:B------:R-:W-:Y:S02]  /*0770*/  @!P0 FMUL R12, R12, 16777216 ;  /* 0x4b8000000c0c8820 */ /* 0x000fe40000400000 */
[----:B------:R-:W-:Y:S01]  /*0780*/  @!P6 FMUL R10, R10, 16777216 ;  /* 0x4b8000000a0ae820 */ /* 0x000fe20000400000 */
[----:B------:R-:W-:Y:S02]  /*0790*/  @!P5 FMUL R8, R8, 16777216 ;  /* 0x4b8000000808d820 */ /* 0x000fe40000400000 */
[----:B------:R-:W1:Y:S01]  /*07a0*/  MUFU.RCP R11, R11 ;  /* 0x0000000b000b7308 */ /* 0x000e620000001000 */
[----:B------:R-:W-:-:S07]  /*07b0*/  FSEL R14, R0, 1, P4 ;  /* 0x3f800000000e7808 */ /* 0x000fce0002000000 */
[----:B------:R-:W3:Y:S01]  /*07c0*/  MUFU.RCP R12, R12 ;  /* 0x0000000c000c7308 */ /* 0x000ee20000001000 */
[----:B------:R-:W-:-:S07]  /*07d0*/  FSEL R13, R0, 1, P2 ;  /* 0x3f800000000d7808 */ /* 0x000fce0001000000 */
[----:B------:R-:W4:Y:S01]  /*07e0*/  MUFU.RCP R10, R10 ;  /* 0x0000000a000a7308 */ /* 0x000f220000001000 */
[----:B------:R-:W-:Y:S01]  /*07f0*/  FSEL R15, R0, 1, P1 ;  /* 0x3f800000000f7808 */ /* 0x000fe20000800000 */
[----:B0-----:R-:W-:Y:S02]  /*0800*/  FMUL R3, R3, R8 ;  /* 0x0000000803037220 */ /* 0x001fe40000400000 */
[----:B------:R-:W0:Y:S01]  /*0810*/  LDC.64 R8, c[0x0][0x238] ;  /* 0x00008e00ff087b82 */ /* 0x000e220000000a00 */
[----:B------:R-:W-:Y:S01]  /*0820*/  @!P3 FMUL R14, R14, 16777216 ;  /* 0x4b8000000e0eb820 */ /* 0x000fe20000400000 */
[----:B------:R-:W-:Y:S01]  /*0830*/  @!P0 FMUL R13, R13, 16777216 ;  /* 0x4b8000000d0d8820 */ /* 0x000fe20000400000 */
[----:B------:R-:W-:Y:S01]  /*0840*/  @!P6 FMUL R15, R15, 16777216 ;  /* 0x4b8000000f0fe820 */ /* 0x000fe20000400000 */
[----:B------:R-:W-:Y:S01]  /*0850*/  FADD R26, R30, -R26 ;  /* 0x8000001a1e1a7221 */ /* 0x000fe20000000000 */
[----:B------:R-:W-:Y:S01]  /*0860*/  FADD R27, R31, -R27 ;  /* 0x8000001b1f1b7221 */ /* 0x000fe20000000000 */
[----:B-1----:R-:W-:Y:S01]  /*0870*/  FMUL R14, R11, R14 ;  /* 0x0000000e0b0e7220 */ /* 0x002fe20000400000 */
[----:B---3--:R-:W-:Y:S01]  /*0880*/  FMUL R13, R12, R13 ;  /* 0x0000000d0c0d7220 */ /* 0x008fe20000400000 */
[----:B----4-:R-:W-:Y:S01]  /*0890*/  FMUL R0, R10, R15 ;  /* 0x0000000f0a007220 */ /* 0x010fe20000400000 */
[----:B------:R-:W-:Y:S01]  /*08a0*/  FMUL R3, R3, R24 ;  /* 0x0000001803037220 */ /* 0x000fe20000400000 */
[----:B------:R-:W-:Y:S01]  /*08b0*/  FMUL R14, R14, R29 ;  /* 0x0000001d0e0e7220 */ /* 0x000fe20000400000 */
[----:B------:R-:W-:Y:S01]  /*08c0*/  FMUL R13, R13, R26 ;  /* 0x0000001a0d0d7220 */ /* 0x000fe20000400000 */
[----:B------:R-:W-:Y:S01]  /*08d0*/  FMUL R0, R0, R27 ;  /* 0x0000001b00007220 */ /* 0x000fe20000400000 */
[----:B------:R-:W-:-:S02]  /*08e0*/  FSETP.GEU.AND P6, PT, R7, RZ, PT ;  /* 0x000000ff0700720b */ /* 0x000fc40003fce000 */
[----:B------:R-:W-:Y:S02]  /*08f0*/  FSETP.GEU.AND P0, PT, R6, RZ, PT ;  /* 0x000000ff0600720b */ /* 0x000fe40003f0e000 */
[----:B------:R-:W-:Y:S02]  /*0900*/  SEL R7, R7, RZ, P6 ;  /* 0x000000ff07077207 */ /* 0x000fe40003000000 */
[C---:B------:R-:W-:Y:S02]  /*0910*/  FSETP.GEU.AND P1, PT, R5.reuse, RZ, PT ;  /* 0x000000ff0500720b */ /* 0x040fe40003f2e000 */
[----:B------:R-:W-:Y:S01]  /*0920*/  FSETP.GEU.AND P2, PT, R4, RZ, PT ;  /* 0x000000ff0400720b */ /* 0x000fe20003f4e000 */
[----:B0-----:R-:W-:Y:S01]  /*0930*/  IMAD.WIDE R8, R2, 0x4, R8 ;  /* 0x0000000402087825 */ /* 0x001fe200078e0208 */
[----:B------:R-:W-:Y:S02]  /*0940*/  SEL R6, R6, RZ, P0 ;  /* 0x000000ff06067207 */ /* 0x000fe40000000000 */
[----:B------:R-:W-:-:S02]  /*0950*/  SEL R5, R5, RZ, P1 ;  /* 0x000000ff05057207 */ /* 0x000fc40000800000 */
[----:B------:R-:W-:-:S05]  /*0960*/  SEL R4, R4, RZ, P2 ;  /* 0x000000ff04047207 */ /* 0x000fca0001000000 */
[----:B------:R-:W-:Y:S01]  /*0970*/  STG.E.128 desc[UR4][R8.64], R4 ;  /* 0x0000000408007986 */ /* 0x000fe2000c101d04 */
[----:B--2---:R-:W-:Y:S01]  /*0980*/  FFMA R3, R16, R3, R20 ;  /* 0x0000000310037223 */ /* 0x004fe20000000014 */
[----:B------:R-:W-:Y:S01]  /*0990*/  FFMA R14, R17, R14, R21 ;  /* 0x0000000e110e7223 */ /* 0x000fe20000000015 */
[----:B------:R-:W-:Y:S01]  /*09a0*/  FFMA R13, R18, R13, R22 ;  /* 0x0000000d120d7223 */ /* 0x000fe20000000016 */
[----:B------:R-:W-:Y:S02]  /*09b0*/  FFMA R0, R19, R0, R23 ;  /* 0x0000000013007223 */ /* 0x000fe40000000017 */
[----:B------:R-:W-:Y:S02]  /*09c0*/  FSETP.GEU.AND P5, PT, R3, RZ, PT ;  /* 0x000000ff0300720b */ /* 0x000fe40003fae000 */
[----:B------:R-:W-:Y:S02]  /*09d0*/  FSETP.GEU.AND P3, PT, R13, RZ, PT ;  /* 0x000000ff0d00720b */ /* 0x000fe40003f6e000 */
[----:B------:R-:W-:-:S02]  /*09e0*/  FSETP.GEU.AND P4, PT, R14, RZ, PT ;  /* 0x000000ff0e00720b */ /* 0x000fc40003f8e000 */
[----:B------:R-:W-:Y:S02]  /*09f0*/  FSETP.GEU.AND P6, PT, R0, RZ, PT ;  /* 0x000000ff0000720b */ /* 0x000fe40003fce000 */
[----:B------:R-:W-:Y:S02]  /*0a00*/  SEL R18, R13, RZ, P3 ;  /* 0x000000ff0d127207 */ /* 0x000fe40001800000 */
[----:B------:R-:W-:Y:S02]  /*0a10*/  SEL R17, R14, RZ, P4 ;  /* 0x000000ff0e117207 */ /* 0x000fe40002000000 */
[----:B------:R-:W-:Y:S02]  /*0a20*/  SEL R16, R3, RZ, P5 ;  /* 0x000000ff03107207 */ /* 0x000fe40002800000 */
[----:B------:R-:W-:-:S05]  /*0a30*/  SEL R19, R0, RZ, P6 ;  /* 0x000000ff00137207 */ /* 0x000fca0003000000 */
[----:B------:R-:W-:Y:S01]  /*0a40*/  STG.E.128 desc[UR4][R8.64+0x800], R16 ;  /* 0x0008001008007986 */ /* 0x000fe2000c101d04 */
[----:B------:R-:W-:Y:S05]  /*0a50*/  EXIT ;  /* 0x000000000000794d */ /* 0x000fea0003800000 */
.L_x_0:
[----:B------:R-:W-:-:S00]  /*0a60*/  BRA `(.L_x_0) ;  /* 0xfffffffc00fc7947 */ /* 0x000fc0000383ffff */
[----:B------:R-:W-:-:S00]  /*0a70*/  NOP ;  /* 0x0000000000007918 */ /* 0x000fc00000000000 */
        /* <DEDUP_REMOVED lines=8> */
.L_x_1:


//--------------------- .nv.global.init           --------------------------
	.section	.nv.global.init,"aw",@progbits
.nv.global.init:
	.type		_$_str,@object
	.size		_$_str,(_$_str_$_2 - _$_str)
_$_str:
        /*0000*/ 	.byte	0x5f, 0x5f, 0x43, 0x55, 0x44, 0x41, 0x5f, 0x46, 0x54, 0x5a, 0x00
	.type		_$_str_$_2,@object
	.size		_$_str_$_2,(.L_1 - _$_str_$_2)
_$_str_$_2:
        /*000b*/ 	.byte	0x5f, 0x5f, 0x43, 0x55, 0x44, 0x41, 0x5f, 0x50, 0x52, 0x45, 0x43, 0x5f, 0x53, 0x51, 0x52, 0x54
        /*001b*/ 	.byte	0x00
.L_1:


//--------------------- .nv.constant0.triton_poi_fused__native_batch_norm_legit_no_training_relu_4 --------------------------
	.section	.nv.constant0.triton_poi_fused__native_batch_norm_legit_no_training_relu_4,"a",@progbits
	.sectionflags	@""
	.align	4
.nv.constant0.triton_poi_fused__native_batch_norm_legit_no_training_relu_4:
	.zero		580
